//
// Generated by NVIDIA NVVM Compiler
//
// Compiler Build ID: CL-36424714
// Cuda compilation tools, release 13.0, V13.0.88
// Based on NVVM 20.0.0
//

.version 9.0
.target sm_100
.address_size 64

	// .globl	_Z17matMulTensorCoresP6__halfS0_S0_

.visible .entry _Z17matMulTensorCoresP6__halfS0_S0_(
	.param .u64 .ptr .align 1 _Z17matMulTensorCoresP6__halfS0_S0__param_0,
	.param .u64 .ptr .align 1 _Z17matMulTensorCoresP6__halfS0_S0__param_1,
	.param .u64 .ptr .align 1 _Z17matMulTensorCoresP6__halfS0_S0__param_2
)
{
	.reg .pred 	%p<5>;
	.reg .b16 	%rs<2>;
	.reg .b32 	%r<351>;
	.reg .b32 	%f<2>;
	.reg .b64 	%rd<51>;

	ld.param.u64 	%rd7, [_Z17matMulTensorCoresP6__halfS0_S0__param_0];
	ld.param.u64 	%rd8, [_Z17matMulTensorCoresP6__halfS0_S0__param_1];
	ld.param.u64 	%rd9, [_Z17matMulTensorCoresP6__halfS0_S0__param_2];
	mov.u32 	%r15, %ctaid.x;
	mov.u32 	%r16, %ntid.x;
	mov.u32 	%r17, %tid.x;
	mad.lo.s32 	%r1, %r15, %r16, %r17;
	mov.u32 	%r18, %ctaid.y;
	mov.u32 	%r19, %ntid.y;
	mov.u32 	%r20, %tid.y;
	mad.lo.s32 	%r21, %r18, %r19, %r20;
	setp.gt.u32 	%p1, %r1, 4095;
	setp.gt.u32 	%p2, %r21, 127;
	or.pred  	%p3, %p1, %p2;
	@%p3 bra 	$L__BB0_4;
	mov.f32 	%f1, 0f00000000;
	// begin inline asm
	{  cvt.rn.f16.f32 %rs1, %f1;}

	// end inline asm
	mov.b32 	%r346, {%rs1, %rs1};
	shl.b32 	%r4, %r1, 10;
	mul.wide.u32 	%rd10, %r21, 32;
	cvta.to.global.u64 	%rd11, %rd8;
	add.s64 	%rd12, %rd10, %rd11;
	add.s64 	%rd50, %rd12, 524288;
	shr.u32 	%r23, %r1, 5;
	and.b32  	%r24, %r23, 127;
	mul.wide.u32 	%rd13, %r24, 65536;
	cvta.to.global.u64 	%rd14, %rd7;
	add.s64 	%rd15, %rd13, %rd14;
	add.s64 	%rd49, %rd15, 256;
	mov.b32 	%r350, 0;
	mov.u32 	%r347, %r346;
	mov.u32 	%r348, %r346;
	mov.u32 	%r349, %r346;
$L__BB0_2:
	add.s64 	%rd16, %rd49, -256;
	mov.b32 	%r25, 2048;
	wmma.load.a.sync.aligned.row.m16n16k16.global.f16 	{%r26, %r27, %r28, %r29, %r30, %r31, %r32, %r33}, [%rd16], %r25;
	add.s64 	%rd17, %rd50, -524288;
	wmma.load.b.sync.aligned.col.m16n16k16.global.f16 	{%r34, %r35, %r36, %r37, %r38, %r39, %r40, %r41}, [%rd17], %r25;
	wmma.mma.sync.aligned.row.col.m16n16k16.f16.f16 {%r42, %r43, %r44, %r45}, {%r26, %r27, %r28, %r29, %r30, %r31, %r32, %r33}, {%r34, %r35, %r36, %r37, %r38, %r39, %r40, %r41}, {%r349, %r348, %r347, %r346};
	add.s64 	%rd18, %rd49, -224;
	wmma.load.a.sync.aligned.row.m16n16k16.global.f16 	{%r46, %r47, %r48, %r49, %r50, %r51, %r52, %r53}, [%rd18], %r25;
	add.s64 	%rd19, %rd50, -458752;
	wmma.load.b.sync.aligned.col.m16n16k16.global.f16 	{%r54, %r55, %r56, %r57, %r58, %r59, %r60, %r61}, [%rd19], %r25;
	wmma.mma.sync.aligned.row.col.m16n16k16.f16.f16 {%r62, %r63, %r64, %r65}, {%r46, %r47, %r48, %r49, %r50, %r51, %r52, %r53}, {%r54, %r55, %r56, %r57, %r58, %r59, %r60, %r61}, {%r42, %r43, %r44, %r45};
	add.s64 	%rd20, %rd49, -192;
	wmma.load.a.sync.aligned.row.m16n16k16.global.f16 	{%r66, %r67, %r68, %r69, %r70, %r71, %r72, %r73}, [%rd20], %r25;
	add.s64 	%rd21, %rd50, -393216;
	wmma.load.b.sync.aligned.col.m16n16k16.global.f16 	{%r74, %r75, %r76, %r77, %r78, %r79, %r80, %r81}, [%rd21], %r25;
	wmma.mma.sync.aligned.row.col.m16n16k16.f16.f16 {%r82, %r83, %r84, %r85}, {%r66, %r67, %r68, %r69, %r70, %r71, %r72, %r73}, {%r74, %r75, %r76, %r77, %r78, %r79, %r80, %r81}, {%r62, %r63, %r64, %r65};
	add.s64 	%rd22, %rd49, -160;
	wmma.load.a.sync.aligned.row.m16n16k16.global.f16 	{%r86, %r87, %r88, %r89, %r90, %r91, %r92, %r93}, [%rd22], %r25;
	add.s64 	%rd23, %rd50, -327680;
	wmma.load.b.sync.aligned.col.m16n16k16.global.f16 	{%r94, %r95, %r96, %r97, %r98, %r99, %r100, %r101}, [%rd23], %r25;
	wmma.mma.sync.aligned.row.col.m16n16k16.f16.f16 {%r102, %r103, %r104, %r105}, {%r86, %r87, %r88, %r89, %r90, %r91, %r92, %r93}, {%r94, %r95, %r96, %r97, %r98, %r99, %r100, %r101}, {%r82, %r83, %r84, %r85};
	add.s64 	%rd24, %rd49, -128;
	wmma.load.a.sync.aligned.row.m16n16k16.global.f16 	{%r106, %r107, %r108, %r109, %r110, %r111, %r112, %r113}, [%rd24], %r25;
	add.s64 	%rd25, %rd50, -262144;
	wmma.load.b.sync.aligned.col.m16n16k16.global.f16 	{%r114, %r115, %r116, %r117, %r118, %r119, %r120, %r121}, [%rd25], %r25;
	wmma.mma.sync.aligned.row.col.m16n16k16.f16.f16 {%r122, %r123, %r124, %r125}, {%r106, %r107, %r108, %r109, %r110, %r111, %r112, %r113}, {%r114, %r115, %r116, %r117, %r118, %r119, %r120, %r121}, {%r102, %r103, %r104, %r105};
	add.s64 	%rd26, %rd49, -96;
	wmma.load.a.sync.aligned.row.m16n16k16.global.f16 	{%r126, %r127, %r128, %r129, %r130, %r131, %r132, %r133}, [%rd26], %r25;
	add.s64 	%rd27, %rd50, -196608;
	wmma.load.b.sync.aligned.col.m16n16k16.global.f16 	{%r134, %r135, %r136, %r137, %r138, %r139, %r140, %r141}, [%rd27], %r25;
	wmma.mma.sync.aligned.row.col.m16n16k16.f16.f16 {%r142, %r143, %r144, %r145}, {%r126, %r127, %r128, %r129, %r130, %r131, %r132, %r133}, {%r134, %r135, %r136, %r137, %r138, %r139, %r140, %r141}, {%r122, %r123, %r124, %r125};
	add.s64 	%rd28, %rd49, -64;
	wmma.load.a.sync.aligned.row.m16n16k16.global.f16 	{%r146, %r147, %r148, %r149, %r150, %r151, %r152, %r153}, [%rd28], %r25;
	add.s64 	%rd29, %rd50, -131072;
	wmma.load.b.sync.aligned.col.m16n16k16.global.f16 	{%r154, %r155, %r156, %r157, %r158, %r159, %r160, %r161}, [%rd29], %r25;
	wmma.mma.sync.aligned.row.col.m16n16k16.f16.f16 {%r162, %r163, %r164, %r165}, {%r146, %r147, %r148, %r149, %r150, %r151, %r152, %r153}, {%r154, %r155, %r156, %r157, %r158, %r159, %r160, %r161}, {%r142, %r143, %r144, %r145};
	add.s64 	%rd30, %rd49, -32;
	wmma.load.a.sync.aligned.row.m16n16k16.global.f16 	{%r166, %r167, %r168, %r169, %r170, %r171, %r172, %r173}, [%rd30], %r25;
	add.s64 	%rd31, %rd50, -65536;
	wmma.load.b.sync.aligned.col.m16n16k16.global.f16 	{%r174, %r175, %r176, %r177, %r178, %r179, %r180, %r181}, [%rd31], %r25;
	wmma.mma.sync.aligned.row.col.m16n16k16.f16.f16 {%r182, %r183, %r184, %r185}, {%r166, %r167, %r168, %r169, %r170, %r171, %r172, %r173}, {%r174, %r175, %r176, %r177, %r178, %r179, %r180, %r181}, {%r162, %r163, %r164, %r165};
	wmma.load.a.sync.aligned.row.m16n16k16.global.f16 	{%r186, %r187, %r188, %r189, %r190, %r191, %r192, %r193}, [%rd49], %r25;
	wmma.load.b.sync.aligned.col.m16n16k16.global.f16 	{%r194, %r195, %r196, %r197, %r198, %r199, %r200, %r201}, [%rd50], %r25;
	wmma.mma.sync.aligned.row.col.m16n16k16.f16.f16 {%r202, %r203, %r204, %r205}, {%r186, %r187, %r188, %r189, %r190, %r191, %r192, %r193}, {%r194, %r195, %r196, %r197, %r198, %r199, %r200, %r201}, {%r182, %r183, %r184, %r185};
	add.s64 	%rd32, %rd49, 32;
	wmma.load.a.sync.aligned.row.m16n16k16.global.f16 	{%r206, %r207, %r208, %r209, %r210, %r211, %r212, %r213}, [%rd32], %r25;
	add.s64 	%rd33, %rd50, 65536;
	wmma.load.b.sync.aligned.col.m16n16k16.global.f16 	{%r214, %r215, %r216, %r217, %r218, %r219, %r220, %r221}, [%rd33], %r25;
	wmma.mma.sync.aligned.row.col.m16n16k16.f16.f16 {%r222, %r223, %r224, %r225}, {%r206, %r207, %r208, %r209, %r210, %r211, %r212, %r213}, {%r214, %r215, %r216, %r217, %r218, %r219, %r220, %r221}, {%r202, %r203, %r204, %r205};
	add.s64 	%rd34, %rd49, 64;
	wmma.load.a.sync.aligned.row.m16n16k16.global.f16 	{%r226, %r227, %r228, %r229, %r230, %r231, %r232, %r233}, [%rd34], %r25;
	add.s64 	%rd35, %rd50, 131072;
	wmma.load.b.sync.aligned.col.m16n16k16.global.f16 	{%r234, %r235, %r236, %r237, %r238, %r239, %r240, %r241}, [%rd35], %r25;
	wmma.mma.sync.aligned.row.col.m16n16k16.f16.f16 {%r242, %r243, %r244, %r245}, {%r226, %r227, %r228, %r229, %r230, %r231, %r232, %r233}, {%r234, %r235, %r236, %r237, %r238, %r239, %r240, %r241}, {%r222, %r223, %r224, %r225};
	add.s64 	%rd36, %rd49, 96;
	wmma.load.a.sync.aligned.row.m16n16k16.global.f16 	{%r246, %r247, %r248, %r249, %r250, %r251, %r252, %r253}, [%rd36], %r25;
	add.s64 	%rd37, %rd50, 196608;
	wmma.load.b.sync.aligned.col.m16n16k16.global.f16 	{%r254, %r255, %r256, %r257, %r258, %r259, %r260, %r261}, [%rd37], %r25;
	wmma.mma.sync.aligned.row.col.m16n16k16.f16.f16 {%r262, %r263, %r264, %r265}, {%r246, %r247, %r248, %r249, %r250, %r251, %r252, %r253}, {%r254, %r255, %r256, %r257, %r258, %r259, %r260, %r261}, {%r242, %r243, %r244, %r245};
	add.s64 	%rd38, %rd49, 128;
	wmma.load.a.sync.aligned.row.m16n16k16.global.f16 	{%r266, %r267, %r268, %r269, %r270, %r271, %r272, %r273}, [%rd38], %r25;
	add.s64 	%rd39, %rd50, 262144;
	wmma.load.b.sync.aligned.col.m16n16k16.global.f16 	{%r274, %r275, %r276, %r277, %r278, %r279, %r280, %r281}, [%rd39], %r25;
	wmma.mma.sync.aligned.row.col.m16n16k16.f16.f16 {%r282, %r283, %r284, %r285}, {%r266, %r267, %r268, %r269, %r270, %r271, %r272, %r273}, {%r274, %r275, %r276, %r277, %r278, %r279, %r280, %r281}, {%r262, %r263, %r264, %r265};
	add.s64 	%rd40, %rd49, 160;
	wmma.load.a.sync.aligned.row.m16n16k16.global.f16 	{%r286, %r287, %r288, %r289, %r290, %r291, %r292, %r293}, [%rd40], %r25;
	add.s64 	%rd41, %rd50, 327680;
	wmma.load.b.sync.aligned.col.m16n16k16.global.f16 	{%r294, %r295, %r296, %r297, %r298, %r299, %r300, %r301}, [%rd41], %r25;
	wmma.mma.sync.aligned.row.col.m16n16k16.f16.f16 {%r302, %r303, %r304, %r305}, {%r286, %r287, %r288, %r289, %r290, %r291, %r292, %r293}, {%r294, %r295, %r296, %r297, %r298, %r299, %r300, %r301}, {%r282, %r283, %r284, %r285};
	add.s64 	%rd42, %rd49, 192;
	wmma.load.a.sync.aligned.row.m16n16k16.global.f16 	{%r306, %r307, %r308, %r309, %r310, %r311, %r312, %r313}, [%rd42], %r25;
	add.s64 	%rd43, %rd50, 393216;
	wmma.load.b.sync.aligned.col.m16n16k16.global.f16 	{%r314, %r315, %r316, %r317, %r318, %r319, %r320, %r321}, [%rd43], %r25;
	wmma.mma.sync.aligned.row.col.m16n16k16.f16.f16 {%r322, %r323, %r324, %r325}, {%r306, %r307, %r308, %r309, %r310, %r311, %r312, %r313}, {%r314, %r315, %r316, %r317, %r318, %r319, %r320, %r321}, {%r302, %r303, %r304, %r305};
	add.s64 	%rd44, %rd49, 224;
	wmma.load.a.sync.aligned.row.m16n16k16.global.f16 	{%r326, %r327, %r328, %r329, %r330, %r331, %r332, %r333}, [%rd44], %r25;
	add.s64 	%rd45, %rd50, 458752;
	wmma.load.b.sync.aligned.col.m16n16k16.global.f16 	{%r334, %r335, %r336, %r337, %r338, %r339, %r340, %r341}, [%rd45], %r25;
	wmma.mma.sync.aligned.row.col.m16n16k16.f16.f16 {%r349, %r348, %r347, %r346}, {%r326, %r327, %r328, %r329, %r330, %r331, %r332, %r333}, {%r334, %r335, %r336, %r337, %r338, %r339, %r340, %r341}, {%r322, %r323, %r324, %r325};
	add.s32 	%r350, %r350, 16;
	add.s64 	%rd50, %rd50, 1048576;
	add.s64 	%rd49, %rd49, 512;
	setp.ne.s32 	%p4, %r350, 128;
	@%p4 bra 	$L__BB0_2;
	shl.b32 	%r342, %r21, 4;
	and.b32  	%r343, %r4, 4161536;
	add.s32 	%r344, %r343, %r342;
	cvta.to.global.u64 	%rd46, %rd9;
	mul.wide.u32 	%rd47, %r344, 2;
	add.s64 	%rd48, %rd46, %rd47;
	mov.b32 	%r345, 2048;
	wmma.store.d.sync.aligned.row.m16n16k16.global.f16 	[%rd48], {%r349, %r348, %r347, %r346}, %r345;
$L__BB0_4:
	ret;

}


// ===== COMPILED SASS (sm_100) =====

	.target	sm_100

	.elftype	@"ET_EXEC"


//--------------------- .note.nv.tkinfo           --------------------------
	.section	.note.nv.tkinfo,"",@"SHT_NOTE"
	.sectionflags	@"SHF_NOTE_NV_TKINFO"
	.tkinfo
        /*0018*/ 	.word	0x00000002
        /*0030*/ 	.string	""
        /*0030*/ 	.string	"ptxas"
        /*0030*/ 	.string	"Cuda compilation tools, release 13.0, V13.0.88"
        /*0030*/ 	.string	"Build cuda_13.0.r13.0/compiler.36424714_0"
        /*0030*/ 	.string	"-arch sm_100 -m 64 "



//--------------------- .note.nv.cuinfo           --------------------------
	.section	.note.nv.cuinfo,"",@"SHT_NOTE"
	.sectionflags	@"SHF_NOTE_NV_CUINFO"
        /*0018*/ 	.short	0x0002
        /*001a*/ 	.short	0x0064
        /*001c*/ 	.short	0x0082
	.zero		2


//--------------------- .nv.info                  --------------------------
	.section	.nv.info,"",@"SHT_CUDA_INFO"
	.align	4


	//----- nvinfo : EIATTR_REGCOUNT
	.align		4
        /*0000*/ 	.byte	0x04, 0x2f
        /*0002*/ 	.short	(.L_1 - .L_0)
	.align		4
.L_0:
        /*0004*/ 	.word	index@(_Z17matMulTensorCoresP6__halfS0_S0_)
        /*0008*/ 	.word	0x0000001e


	//----- nvinfo : EIATTR_FRAME_SIZE
	.align		4
.L_1:
        /*000c*/ 	.byte	0x04, 0x11
        /*000e*/ 	.short	(.L_3 - .L_2)
	.align		4
.L_2:
        /*0010*/ 	.word	index@(_Z17matMulTensorCoresP6__halfS0_S0_)
        /*0014*/ 	.word	0x00000000


	//----- nvinfo : EIATTR_MIN_STACK_SIZE
	.align		4
.L_3:
        /*0018*/ 	.byte	0x04, 0x12
        /*001a*/ 	.short	(.L_5 - .L_4)
	.align		4
.L_4:
        /*001c*/ 	.word	index@(_Z17matMulTensorCoresP6__halfS0_S0_)
        /*0020*/ 	.word	0x00000000
.L_5:


//--------------------- .nv.compat                --------------------------
	.section	.nv.compat,"",@"SHT_CUDA_COMPAT_INFO"
	.align	4
        /*0000*/ 	.byte	0x02, 0x09, 0x00, 0x00, 0x02, 0x02, 0x01, 0x00, 0x02, 0x05, 0x05, 0x00, 0x03, 0x07, 0x01, 0x01
        /*0010*/ 	.byte	0x02, 0x03, 0x00, 0x00, 0x02, 0x06, 0x01, 0x00, 0x04, 0x0b, 0x08, 0x00, 0x09, 0x00, 0x00, 0x00
        /*0020*/ 	.byte	0x00, 0x00, 0x00, 0x00


//--------------------- .nv.info._Z17matMulTensorCoresP6__halfS0_S0_ --------------------------
	.section	.nv.info._Z17matMulTensorCoresP6__halfS0_S0_,"",@"SHT_CUDA_INFO"
	.sectionflags	@""
	.align	4


	//----- nvinfo : EIATTR_CUDA_API_VERSION
	.align		4
        /*0000*/ 	.byte	0x04, 0x37
        /*0002*/ 	.short	(.L_7 - .L_6)
.L_6:
        /*0004*/ 	.word	0x00000082


	//----- nvinfo : EIATTR_KPARAM_INFO
	.align		4
.L_7:
        /*0008*/ 	.byte	0x04, 0x17
        /*000a*/ 	.short	(.L_9 - .L_8)
.L_8:
        /*000c*/ 	.word	0x00000000
        /*0010*/ 	.short	0x0002
        /*0012*/ 	.short	0x0010
        /*0014*/ 	.byte	0x00, 0xf5, 0x21, 0x00


	//----- nvinfo : EIATTR_KPARAM_INFO
	.align		4
.L_9:
        /*0018*/ 	.byte	0x04, 0x17
        /*001a*/ 	.short	(.L_11 - .L_10)
.L_10:
        /*001c*/ 	.word	0x00000000
        /*0020*/ 	.short	0x0001
        /*0022*/ 	.short	0x0008
        /*0024*/ 	.byte	0x00, 0xf5, 0x21, 0x00


	//----- nvinfo : EIATTR_KPARAM_INFO
	.align		4
.L_11:
        /*0028*/ 	.byte	0x04, 0x17
        /*002a*/ 	.short	(.L_13 - .L_12)
.L_12:
        /*002c*/ 	.word	0x00000000
        /*0030*/ 	.short	0x0000
        /*0032*/ 	.short	0x0000
        /*0034*/ 	.byte	0x00, 0xf5, 0x21, 0x00


	//----- nvinfo : EIATTR_SPARSE_MMA_MASK
	.align		4
.L_13:
        /*0038*/ 	.byte	0x03, 0x50
        /*003a*/ 	.short	0x0000


	//----- nvinfo : EIATTR_WMMA_USED
	.align		4
        /*003c*/ 	.byte	0x01, 0x2b
	.zero		2


	//----- nvinfo : EIATTR_MAXREG_COUNT
	.align		4
        /*0040*/ 	.byte	0x03, 0x1b
        /*0042*/ 	.short	0x00ff


	//----- nvinfo : EIATTR_MERCURY_ISA_VERSION
	.align		4
        /*0044*/ 	.byte	0x03, 0x5f
        /*0046*/ 	.short	0x0101


	//----- nvinfo : EIATTR_VRC_CTA_INIT_COUNT
	.align		4
        /*0048*/ 	.byte	0x02, 0x4a
	.zero		1
	.zero		1


	//----- nvinfo : EIATTR_EXIT_INSTR_OFFSETS
	.align		4
        /*004c*/ 	.byte	0x04, 0x1c
        /*004e*/ 	.short	(.L_15 - .L_14)


	//   ....[0]....
.L_14:
        /*0050*/ 	.word	0x000000b0


	//   ....[1]....
        /*0054*/ 	.word	0x00000d60


	//----- nvinfo : EIATTR_CBANK_PARAM_SIZE
	.align		4
.L_15:
        /*0058*/ 	.byte	0x03, 0x19
        /*005a*/ 	.short	0x0018


	//----- nvinfo : EIATTR_PARAM_CBANK
	.align		4
        /*005c*/ 	.byte	0x04, 0x0a
        /*005e*/ 	.short	(.L_17 - .L_16)
	.align		4
.L_16:
        /*0060*/ 	.word	index@(.nv.constant0._Z17matMulTensorCoresP6__halfS0_S0_)
        /*0064*/ 	.short	0x0380
        /*0066*/ 	.short	0x0018


	//----- nvinfo : EIATTR_SW_WAR
	.align		4
.L_17:
        /*0068*/ 	.byte	0x04, 0x36
        /*006a*/ 	.short	(.L_19 - .L_18)
.L_18:
        /*006c*/ 	.word	0x00000008
.L_19:


//--------------------- .nv.callgraph             --------------------------
	.section	.nv.callgraph,"",@"SHT_CUDA_CALLGRAPH"
	.align	4
	.sectionentsize	8
	.align		4
        /*0000*/ 	.word	0x00000000
	.align		4
        /*0004*/ 	.word	0xffffffff
	.align		4
        /*0008*/ 	.word	0x00000000
	.align		4
        /*000c*/ 	.word	0xfffffffe
	.align		4
        /*0010*/ 	.word	0x00000000
	.align		4
        /*0014*/ 	.word	0xfffffffd
	.align		4
        /*0018*/ 	.word	0x00000000
	.align		4
        /*001c*/ 	.word	0xfffffffc


//--------------------- .text._Z17matMulTensorCoresP6__halfS0_S0_ --------------------------
	.section	.text._Z17matMulTensorCoresP6__halfS0_S0_,"ax",@progbits
	.align	128
        .global         _Z17matMulTensorCoresP6__halfS0_S0_
        .type           _Z17matMulTensorCoresP6__halfS0_S0_,@function
        .size           _Z17matMulTensorCoresP6__halfS0_S0_,(.L_x_2 - _Z17matMulTensorCoresP6__halfS0_S0_)
        .other          _Z17matMulTensorCoresP6__halfS0_S0_,@"STO_CUDA_ENTRY STV_DEFAULT"
_Z17matMulTensorCoresP6__halfS0_S0_:
.text._Z17matMulTensorCoresP6__halfS0_S0_:
[----:B------:R-:W-:Y:S01]  /*0000*/  LDC R1, c[0x0][0x37c] ;  /* 0x0000df00ff017b82 */ /* 0x000fe20000000800 */
[----:B------:R-:W0:Y:S07]  /*0010*/  S2R R5, SR_TID.Y ;  /* 0x0000000000057919 */ /* 0x000e2e0000002200 */
[----:B------:R-:W1:Y:S01]  /*0020*/  LDC R4, c[0x0][0x360] ;  /* 0x0000d800ff047b82 */ /* 0x000e620000000800 */
[----:B------:R-:W1:Y:S07]  /*0030*/  S2R R3, SR_TID.X ;  /* 0x0000000000037919 */ /* 0x000e6e0000002100 */
[----:B------:R-:W0:Y:S08]  /*0040*/  S2UR UR5, SR_CTAID.Y ;  /* 0x00000000000579c3 */ /* 0x000e300000002600 */
[----:B------:R-:W0:Y:S08]  /*0050*/  LDC R6, c[0x0][0x364] ;  /* 0x0000d900ff067b82 */ /* 0x000e300000000800 */
[----:B------:R-:W1:Y:S01]  /*0060*/  S2UR UR4, SR_CTAID.X ;  /* 0x00000000000479c3 */ /* 0x000e620000002500 */
[----:B0-----:R-:W-:-:S05]  /*0070*/  IMAD R6, R6, UR5, R5 ;  /* 0x0000000506067c24 */ /* 0x001fca000f8e0205 */
[----:B------:R-:W-:Y:S01]  /*0080*/  ISETP.GT.U32.AND P0, PT, R6, 0x7f, PT ;  /* 0x0000007f0600780c */ /* 0x000fe20003f04070 */
[----:B-1----:R-:W-:-:S05]  /*0090*/  IMAD R4, R4, UR4, R3 ;  /* 0x0000000404047c24 */ /* 0x002fca000f8e0203 */
[----:B------:R-:W-:-:S13]  /*00a0*/  ISETP.GT.U32.OR P0, PT, R4, 0xfff, P0 ;  /* 0x00000fff0400780c */ /* 0x000fda0000704470 */
[----:B------:R-:W-:Y:S05]  /*00b0*/  @P0 EXIT ;  /* 0x000000000000094d */ /* 0x000fea0003800000 */
[----:B------:R-:W0:Y:S01]  /*00c0*/  LDC.64 R2, c[0x0][0x388] ;  /* 0x0000e200ff027b82 */ /* 0x000e220000000a00 */
[----:B------:R-:W-:Y:S01]  /*00d0*/  SHF.R.U32.HI R0, RZ, 0x5, R4 ;  /* 0x00000005ff007819 */ /* 0x000fe20000011604 */
[----:B------:R-:W-:Y:S01]  /*00e0*/  IMAD.SHL.U32 R4, R4, 0x400, RZ ;  /* 0x0000040004047824 */ /* 0x000fe200078e00ff */
[----:B------:R-:W-:Y:S02]  /*00f0*/  CS2R R16, SRZ ;  /* 0x0000000000107805 */ /* 0x000fe4000001ff00 */
[----:B------:R-:W-:Y:S02]  /*0100*/  CS2R R18, SRZ ;  /* 0x0000000000127805 */ /* 0x000fe4000001ff00 */
[----:B------:R-:W-:Y:S01]  /*0110*/  LOP3.LUT R5, R0, 0x7f, RZ, 0xc0, !PT ;  /* 0x0000007f00057812 */ /* 0x000fe200078ec0ff */
[----:B------:R-:W1:Y:S01]  /*0120*/  LDCU.64 UR6, c[0x0][0x358] ;  /* 0x00006b00ff0677ac */ /* 0x000e620008000a00 */
[----:B------:R-:W2:Y:S01]  /*0130*/  LDC.64 R8, c[0x0][0x380] ;  /* 0x0000e000ff087b82 */ /* 0x000ea20000000a00 */
[----:B------:R-:W-:Y:S01]  /*0140*/  UMOV UR4, URZ ;  /* 0x000000ff00047c82 */ /* 0x000fe20008000000 */
[----:B0-----:R-:W-:-:S03]  /*0150*/  IMAD.WIDE.U32 R2, R6, 0x20, R2 ;  /* 0x0000002006027825 */ /* 0x001fc600078e0002 */
[----:B------:R-:W-:Y:S01]  /*0160*/  IADD3 R2, P0, PT, R2, 0x80000, RZ ;  /* 0x0008000002027810 */ /* 0x000fe20007f1e0ff */
[----:B--2---:R-:W-:-:S04]  /*0170*/  IMAD.WIDE.U32 R8, R5, 0x10000, R8 ;  /* 0x0001000005087825 */ /* 0x004fc800078e0008 */
[----:B------:R-:W-:Y:S01]  /*0180*/  IMAD.X R3, RZ, RZ, R3, P0 ;  /* 0x000000ffff037224 */ /* 0x000fe200000e0603 */
[----:B------:R-:W-:-:S05]  /*0190*/  IADD3 R5, P1, PT, R8, 0x100, RZ ;  /* 0x0000010008057810 */ /* 0x000fca0007f3e0ff */
[----:B-1----:R-:W-:-:S08]  /*01a0*/  IMAD.X R0, RZ, RZ, R9, P1 ;  /* 0x000000ffff007224 */ /* 0x002fd000008e0609 */
.L_x_0:
[----:B------:R-:W0:Y:S01]  /*01b0*/  S2R R7, SR_LANEID ;  /* 0x0000000000077919 */ /* 0x000e220000000000 */
[----:B------:R-:W-:Y:S01]  /*01c0*/  IMAD.MOV.U32 R27, RZ, RZ, RZ ;  /* 0x000000ffff1b7224 */ /* 0x000fe200078e00ff */
[----:B0-----:R-:W-:Y:S02]  /*01d0*/  LOP3.LUT R26, R7, 0x3, RZ, 0xc0, !PT ;  /* 0x00000003071a7812 */ /* 0x001fe400078ec0ff */
[----:B------:R-:W-:-:S05]  /*01e0*/  SHF.R.U32.HI R7, RZ, 0x2, R7 ;  /* 0x00000002ff077819 */ /* 0x000fca0000011607 */
[----:B------:R-:W-:-:S03]  /*01f0*/  IMAD.WIDE.U32 R26, R7, 0x400, R26 ;  /* 0x00000400071a7825 */ /* 0x000fc600078e001a */
[C---:B------:R-:W-:Y:S02]  /*0200*/  LEA R24, P0, R26.reuse, R5, 0x2 ;  /* 0x000000051a187211 */ /* 0x040fe400078010ff */
[C---:B------:R-:W-:Y:S02]  /*0210*/  LEA R20, P1, R26.reuse, R2, 0x2 ;  /* 0x000000021a147211 */ /* 0x040fe400078210ff */
[C-C-:B------:R-:W-:Y:S02]  /*0220*/  LEA.HI.X R25, R26.reuse, R0, R27.reuse, 0x2, P0 ;  /* 0x000000001a197211 */ /* 0x140fe400000f141b */
[----:B------:R-:W-:-:S03]  /*0230*/  LEA.HI.X R21, R26, R3, R27, 0x2, P1 ;  /* 0x000000031a157211 */ /* 0x000fc600008f141b */
[----:B------:R-:W2:Y:S04]  /*0240*/  LDG.E R8, desc[UR6][R24.64+-0x100] ;  /* 0xffff000618087981 */ /* 0x000ea8000c1e1900 */
[----:B------:R-:W2:Y:S04]  /*0250*/  LDG.E R14, desc[UR6][R20.64+-0x80000] ;  /* 0xf8000006140e7981 */ /* 0x000ea8000c1e1900 */
[----:B------:R-:W2:Y:S04]  /*0260*/  LDG.E R15, desc[UR6][R20.64+-0x7fff0] ;  /* 0xf8001006140f7981 */ /* 0x000ea8000c1e1900 */
[----:B------:R-:W2:Y:S04]  /*0270*/  LDG.E R9, desc[UR6][R24.64+0x7f00] ;  /* 0x007f000618097981 */ /* 0x000ea8000c1e1900 */
[----:B------:R-:W2:Y:S04]  /*0280*/  LDG.E R10, desc[UR6][R24.64+-0xf0] ;  /* 0xffff1006180a7981 */ /* 0x000ea8000c1e1900 */
[----:B------:R-:W2:Y:S04]  /*0290*/  LDG.E R11, desc[UR6][R24.64+0x7f10] ;  /* 0x007f1006180b7981 */ /* 0x000ea8000c1e1900 */
[----:B------:R-:W3:Y:S04]  /*02a0*/  LDG.E R22, desc[UR6][R20.64+-0x78000] ;  /* 0xf880000614167981 */ /* 0x000ee8000c1e1900 */
[----:B------:R-:W3:Y:S04]  /*02b0*/  LDG.E R23, desc[UR6][R20.64+-0x77ff0] ;  /* 0xf880100614177981 */ /* 0x000ee8000c1e1900 */
[----:B------:R-:W4:Y:S04]  /*02c0*/  LDG.E R12, desc[UR6][R20.64+-0x70000] ;  /* 0xf9000006140c7981 */ /* 0x000f28000c1e1900 */
[----:B------:R-:W4:Y:S01]  /*02d0*/  LDG.E R13, desc[UR6][R20.64+-0x6fff0] ;  /* 0xf9001006140d7981 */ /* 0x000f22000c1e1900 */
[C---:B--2---:R-:W-:Y:S03]  /*02e0*/  HMMA.16816.F16 R14, R8.reuse, R14, R18 ;  /* 0x0000000e080e723c */ /* 0x044fe60000000812 */
[----:B------:R-:W2:Y:S04]  /*02f0*/  LDG.E R18, desc[UR6][R20.64+-0x68000] ;  /* 0xf980000614127981 */ /* 0x000ea8000c1e1900 */
[----:B------:R-:W2:Y:S01]  /*0300*/  LDG.E R19, desc[UR6][R20.64+-0x67ff0] ;  /* 0xf980100614137981 */ /* 0x000ea2000c1e1900 */
[----:B---3--:R-:W-:Y:S03]  /*0310*/  HMMA.16816.F16 R16, R8, R22, R16 ;  /* 0x000000160810723c */ /* 0x008fe60000000810 */
[----:B------:R-:W4:Y:S04]  /*0320*/  LDG.E R8, desc[UR6][R24.64+-0xe0] ;  /* 0xffff200618087981 */ /* 0x000f28000c1e1900 */
[----:B------:R-:W4:Y:S04]  /*0330*/  LDG.E R9, desc[UR6][R24.64+0x7f20] ;  /* 0x007f200618097981 */ /* 0x000f28000c1e1900 */
[----:B------:R-:W4:Y:S04]  /*0340*/  LDG.E R10, desc[UR6][R24.64+-0xd0] ;  /* 0xffff3006180a7981 */ /* 0x000f28000c1e1900 */
[----:B------:R-:W4:Y:S02]  /*0350*/  LDG.E R11, desc[UR6][R24.64+0x7f30] ;  /* 0x007f3006180b7981 */ /* 0x000f24000c1e1900 */
[C---:B----4-:R-:W-:Y:S02]  /*0360*/  HMMA.16816.F16 R14, R8.reuse, R12, R14 ;  /* 0x0000000c080e723c */ /* 0x050fe4000000080e */
[----:B------:R-:W3:Y:S04]  /*0370*/  LDG.E R12, desc[UR6][R20.64+-0x60000] ;  /* 0xfa000006140c7981 */ /* 0x000ee8000c1e1900 */
[----:B------:R-:W3:Y:S02]  /*0380*/  LDG.E R13, desc[UR6][R20.64+-0x5fff0] ;  /* 0xfa001006140d7981 */ /* 0x000ee4000c1e1900 */
[----:B--2---:R-:W-:Y:S02]  /*0390*/  HMMA.16816.F16 R16, R8, R18, R16 ;  /* 0x000000120810723c */ /* 0x004fe40000000810 */
[----:B------:R-:W3:Y:S04]  /*03a0*/  LDG.E R8, desc[UR6][R24.64+-0xc0] ;  /* 0xffff400618087981 */ /* 0x000ee8000c1e1900 */
[----:B------:R-:W3:Y:S04]  /*03b0*/  LDG.E R9, desc[UR6][R24.64+0x7f40] ;  /* 0x007f400618097981 */ /* 0x000ee8000c1e1900 */
[----:B------:R-:W3:Y:S04]  /*03c0*/  LDG.E R10, desc[UR6][R24.64+-0xb0] ;  /* 0xffff5006180a7981 */ /* 0x000ee8000c1e1900 */
[----:B------:R-:W3:Y:S04]  /*03d0*/  LDG.E R11, desc[UR6][R24.64+0x7f50] ;  /* 0x007f5006180b7981 */ /* 0x000ee8000c1e1900 */
[----:B------:R-:W2:Y:S04]  /*03e0*/  LDG.E R18, desc[UR6][R20.64+-0x58000] ;  /* 0xfa80000614127981 */ /* 0x000ea8000c1e1900 */
[----:B------:R-:W2:Y:S01]  /*03f0*/  LDG.E R19, desc[UR6][R20.64+-0x57ff0] ;  /* 0xfa80100614137981 */ /* 0x000ea2000c1e1900 */
[C---:B---3--:R-:W-:Y:S03]  /*0400*/  HMMA.16816.F16 R14, R8.reuse, R12, R14 ;  /* 0x0000000c080e723c */ /* 0x048fe6000000080e */
[----:B------:R-:W3:Y:S04]  /*0410*/  LDG.E R12, desc[UR6][R20.64+-0x50000] ;  /* 0xfb000006140c7981 */ /* 0x000ee8000c1e1900 */
[----:B------:R-:W3:Y:S01]  /*0420*/  LDG.E R13, desc[UR6][R20.64+-0x4fff0] ;  /* 0xfb001006140d7981 */ /* 0x000ee2000c1e1900 */
[----:B--2---:R-:W-:Y:S03]  /*0430*/  HMMA.16816.F16 R16, R8, R18, R16 ;  /* 0x000000120810723c */ /* 0x004fe60000000810 */
        /* <DEDUP_REMOVED lines=126> */
[----:B------:R-:W-:-:S04]  /*0c20*/  UIADD3 UR4, UPT, UPT, UR4, 0x10, URZ ;  /* 0x0000001004047890 */ /* 0x000fc8000fffe0ff */
[----:B------:R-:W-:Y:S01]  /*0c30*/  UISETP.NE.AND UP0, UPT, UR4, 0x80, UPT ;  /* 0x000000800400788c */ /* 0x000fe2000bf05270 */
[----:B------:R-:W-:Y:S02]  /*0c40*/  IADD3 R5, P1, PT, R5, 0x200, RZ ;  /* 0x0000020005057810 */ /* 0x000fe40007f3e0ff */
[----:B------:R-:W-:-:S03]  /*0c50*/  IADD3 R2, P0, PT, R2, 0x100000, RZ ;  /* 0x0010000002027810 */ /* 0x000fc60007f1e0ff */
[----:B------:R-:W-:Y:S02]  /*0c60*/  IMAD.X R0, RZ, RZ, R0, P1 ;  /* 0x000000ffff007224 */ /* 0x000fe400008e0600 */
[----:B------:R-:W-:Y:S01]  /*0c70*/  IMAD.X R3, RZ, RZ, R3, P0 ;  /* 0x000000ffff037224 */ /* 0x000fe200000e0603 */
[C---:B---3--:R-:W-:Y:S08]  /*0c80*/  HMMA.16816.F16 R18, R12.reuse, R18, R22 ;  /* 0x000000120c12723c */ /* 0x048ff00000000816 */
[----:B--2---:R-:W-:Y:S01]  /*0c90*/  HMMA.16816.F16 R16, R12, R8, R16 ;  /* 0x000000080c10723c */ /* 0x004fe20000000810 */
[----:B------:R-:W-:-:S04]  /*0ca0*/  NOP ;  /* 0x0000000000007918 */ /* 0x000fc80000000000 */
[----:B------:R-:W-:-:S15]  /*0cb0*/  BRA.U UP0, `(.L_x_0) ;  /* 0xfffffff5003c7547 */ /* 0x000fde000b83ffff */
[----:B------:R-:W0:Y:S01]  /*0cc0*/  LDC.64 R2, c[0x0][0x390] ;  /* 0x0000e400ff027b82 */ /* 0x000e220000000a00 */
[----:B------:R-:W-:-:S05]  /*0cd0*/  LOP3.LUT R5, R4, 0x3f8000, RZ, 0xc0, !PT ;  /* 0x003f800004057812 */ /* 0x000fca00078ec0ff */
[----:B------:R-:W-:-:S04]  /*0ce0*/  IMAD R5, R6, 0x10, R5 ;  /* 0x0000001006057824 */ /* 0x000fc800078e0205 */
[----:B0-----:R-:W-:-:S03]  /*0cf0*/  IMAD.WIDE.U32 R2, R5, 0x2, R2 ;  /* 0x0000000205027825 */ /* 0x001fc600078e0002 */
[----:B------:R-:W-:-:S04]  /*0d00*/  LEA R2, P0, R26, R2, 0x2 ;  /* 0x000000021a027211 */ /* 0x000fc800078010ff */
[----:B------:R-:W-:-:S05]  /*0d10*/  LEA.HI.X R3, R26, R3, R27, 0x2, P0 ;  /* 0x000000031a037211 */ /* 0x000fca00000f141b */
[----:B------:R-:W-:Y:S04]  /*0d20*/  STG.E desc[UR6][R2.64], R18 ;  /* 0x0000001202007986 */ /* 0x000fe8000c101906 */
[----:B------:R-:W-:Y:S04]  /*0d30*/  STG.E desc[UR6][R2.64+0x8000], R19 ;  /* 0x0080001302007986 */ /* 0x000fe8000c101906 */
[----:B------:R-:W-:Y:S04]  /*0d40*/  STG.E desc[UR6][R2.64+0x10], R16 ;  /* 0x0000101002007986 */ /* 0x000fe8000c101906 */
[----:B------:R-:W-:Y:S01]  /*0d50*/  STG.E desc[UR6][R2.64+0x8010], R17 ;  /* 0x0080101102007986 */ /* 0x000fe2000c101906 */
[----:B------:R-:W-:Y:S05]  /*0d60*/  EXIT ;  /* 0x000000000000794d */ /* 0x000fea0003800000 */
.L_x_1:
[----:B------:R-:W-:-:S00]  /*0d70*/  BRA `(.L_x_1) ;  /* 0xfffffffc00fc7947 */ /* 0x000fc0000383ffff */
[----:B------:R-:W-:-:S00]  /*0d80*/  NOP ;  /* 0x0000000000007918 */ /* 0x000fc00000000000 */
[----:B------:R-:W-:-:S00]  /*0d90*/  NOP ;  /* 0x0000000000007918 */ /* 0x000fc00000000000 */
[----:B------:R-:W-:-:S00]  /*0da0*/  NOP ;  /* 0x0000000000007918 */ /* 0x000fc00000000000 */
[----:B------:R-:W-:-:S00]  /*0db0*/  NOP ;  /* 0x0000000000007918 */ /* 0x000fc00000000000 */
[----:B------:R-:W-:-:S00]  /*0dc0*/  NOP ;  /* 0x0000000000007918 */ /* 0x000fc00000000000 */
[----:B------:R-:W-:-:S00]  /*0dd0*/  NOP ;  /* 0x0000000000007918 */ /* 0x000fc00000000000 */
[----:B------:R-:W-:-:S00]  /*0de0*/  NOP ;  /* 0x0000000000007918 */ /* 0x000fc00000000000 */
[----:B------:R-:W-:-:S00]  /*0df0*/  NOP ;  /* 0x0000000000007918 */ /* 0x000fc00000000000 */
.L_x_2:


//--------------------- .nv.shared.reserved.0     --------------------------
	.section	.nv.shared.reserved.0,"aw",@nobits
	.weak		__nv_reservedSMEM_offset_0_alias
	.size		__nv_reservedSMEM_offset_0_alias, 0, 64
	.other		__nv_reservedSMEM_offset_0_alias,@"STO_CUDA_RESERVED_SHARED STV_DEFAULT"
__nv_reservedSMEM_offset_0_alias:
	.zero		0
	.zero		64


//--------------------- .nv.constant0._Z17matMulTensorCoresP6__halfS0_S0_ --------------------------
	.section	.nv.constant0._Z17matMulTensorCoresP6__halfS0_S0_,"a",@progbits
	.sectionflags	@""
	.align	4
.nv.constant0._Z17matMulTensorCoresP6__halfS0_S0_:
	.zero		920


//--------------------- SYMBOLS --------------------------

	.type		.nv.reservedSmem.offset0,@object
	.size		.nv.reservedSmem.offset0,0x4
